//
// Generated by NVIDIA NVVM Compiler
//
// Compiler Build ID: CL-36424714
// Cuda compilation tools, release 13.0, V13.0.88
// Based on NVVM 20.0.0
//

.version 9.0
.target sm_100
.address_size 64

	// .globl	_Z12modifyMatrixPfii

.visible .entry _Z12modifyMatrixPfii(
	.param .u64 .ptr .align 1 _Z12modifyMatrixPfii_param_0,
	.param .u32 _Z12modifyMatrixPfii_param_1,
	.param .u32 _Z12modifyMatrixPfii_param_2
)
{
	.reg .pred 	%p<24>;
	.reg .b32 	%r<29>;
	.reg .b32 	%f<75>;
	.reg .b64 	%rd<5>;

	ld.param.u64 	%rd2, [_Z12modifyMatrixPfii_param_0];
	ld.param.u32 	%r4, [_Z12modifyMatrixPfii_param_1];
	ld.param.u32 	%r5, [_Z12modifyMatrixPfii_param_2];
	mov.u32 	%r6, %ctaid.x;
	mov.u32 	%r7, %ntid.x;
	mov.u32 	%r8, %tid.x;
	mad.lo.s32 	%r1, %r6, %r7, %r8;
	mov.u32 	%r9, %ctaid.y;
	mov.u32 	%r10, %ntid.y;
	mov.u32 	%r11, %tid.y;
	mad.lo.s32 	%r12, %r9, %r10, %r11;
	setp.ge.s32 	%p1, %r1, %r4;
	setp.ge.s32 	%p2, %r12, %r5;
	or.pred  	%p3, %p1, %p2;
	mov.f32 	%f74, 0f3F800000;
	@%p3 bra 	$L__BB0_10;
	cvta.to.global.u64 	%rd3, %rd2;
	mad.lo.s32 	%r13, %r5, %r1, %r12;
	add.s32 	%r14, %r1, 1;
	setp.eq.s32 	%p4, %r14, 0;
	cvt.rn.f32.s32 	%f1, %r14;
	mul.wide.s32 	%rd4, %r13, 4;
	add.s64 	%rd1, %rd3, %rd4;
	ld.global.f32 	%f2, [%rd1];
	mul.f32 	%f12, %f1, 0f3F000000;
	cvt.rzi.f32.f32 	%f13, %f12;
	add.f32 	%f14, %f13, %f13;
	sub.f32 	%f15, %f1, %f14;
	abs.f32 	%f3, %f15;
	abs.f32 	%f4, %f2;
	setp.lt.f32 	%p5, %f4, 0f00800000;
	mul.f32 	%f16, %f4, 0f4B800000;
	selp.f32 	%f17, %f16, %f4, %p5;
	selp.f32 	%f18, 0fC1C00000, 0f00000000, %p5;
	mov.b32 	%r15, %f17;
	add.s32 	%r16, %r15, -1060439283;
	and.b32  	%r17, %r16, -8388608;
	sub.s32 	%r18, %r15, %r17;
	mov.b32 	%f19, %r18;
	cvt.rn.f32.s32 	%f20, %r17;
	fma.rn.f32 	%f21, %f20, 0f34000000, %f18;
	add.f32 	%f22, %f19, 0fBF800000;
	add.f32 	%f23, %f19, 0f3F800000;
	rcp.approx.ftz.f32 	%f24, %f23;
	add.f32 	%f25, %f22, %f22;
	mul.f32 	%f26, %f25, %f24;
	mul.f32 	%f27, %f26, %f26;
	sub.f32 	%f28, %f22, %f26;
	add.f32 	%f29, %f28, %f28;
	neg.f32 	%f30, %f26;
	fma.rn.f32 	%f31, %f30, %f22, %f29;
	mul.rn.f32 	%f32, %f24, %f31;
	fma.rn.f32 	%f33, %f27, 0f3A2C32E4, 0f3B52E7DB;
	fma.rn.f32 	%f34, %f33, %f27, 0f3C93BB73;
	fma.rn.f32 	%f35, %f34, %f27, 0f3DF6384F;
	mul.rn.f32 	%f36, %f35, %f27;
	fma.rn.f32 	%f37, %f26, 0f3FB8AA3B, %f21;
	sub.f32 	%f38, %f21, %f37;
	fma.rn.f32 	%f39, %f26, 0f3FB8AA3B, %f38;
	fma.rn.f32 	%f40, %f32, 0f3FB8AA3B, %f39;
	fma.rn.f32 	%f41, %f26, 0f32A55E34, %f40;
	mul.f32 	%f42, %f36, 0f40400000;
	fma.rn.f32 	%f43, %f42, %f32, %f41;
	fma.rn.f32 	%f44, %f36, %f26, %f43;
	add.rn.f32 	%f45, %f37, %f44;
	neg.f32 	%f46, %f37;
	add.rn.f32 	%f47, %f45, %f46;
	neg.f32 	%f48, %f47;
	add.rn.f32 	%f49, %f44, %f48;
	mul.rn.f32 	%f50, %f45, %f1;
	neg.f32 	%f51, %f50;
	fma.rn.f32 	%f52, %f45, %f1, %f51;
	fma.rn.f32 	%f53, %f49, %f1, %f52;
	cvt.rni.f32.f32 	%f54, %f50;
	sub.f32 	%f55, %f50, %f54;
	add.f32 	%f56, %f55, %f53;
	fma.rn.f32 	%f57, %f56, 0f391FCB8E, 0f3AAF85ED;
	fma.rn.f32 	%f58, %f57, %f56, 0f3C1D9856;
	fma.rn.f32 	%f59, %f58, %f56, 0f3D6357BB;
	fma.rn.f32 	%f60, %f59, %f56, 0f3E75FDEC;
	fma.rn.f32 	%f61, %f60, %f56, 0f3F317218;
	fma.rn.f32 	%f62, %f61, %f56, 0f3F800000;
	cvt.rzi.s32.f32 	%r19, %f54;
	setp.gt.f32 	%p6, %f54, 0f00000000;
	selp.b32 	%r20, 0, -2097152000, %p6;
	add.s32 	%r21, %r20, 2130706432;
	mov.b32 	%f63, %r21;
	mul.f32 	%f64, %f62, %f63;
	shl.b32 	%r22, %r19, 23;
	sub.s32 	%r23, %r22, %r20;
	mov.b32 	%f65, %r23;
	mul.f32 	%f66, %f64, %f65;
	abs.f32 	%f67, %f50;
	setp.gt.f32 	%p7, %f67, 0f43180000;
	setp.lt.f32 	%p8, %f50, 0f00000000;
	selp.f32 	%f68, 0f00000000, 0f7F800000, %p8;
	selp.f32 	%f5, %f68, %f66, %p7;
	setp.eq.f32 	%p9, %f2, 0f3F800000;
	or.pred  	%p10, %p9, %p4;
	@%p10 bra 	$L__BB0_9;
	setp.num.f32 	%p11, %f4, %f4;
	abs.f32 	%f69, %f1;
	setp.num.f32 	%p12, %f69, %f69;
	and.pred  	%p13, %p11, %p12;
	@%p13 bra 	$L__BB0_4;
	add.rn.f32 	%f74, %f2, %f1;
	bra.uni 	$L__BB0_9;
$L__BB0_4:
	setp.neu.f32 	%p14, %f2, 0f00000000;
	setp.neu.f32 	%p15, %f4, 0f7F800000;
	and.pred  	%p16, %p14, %p15;
	@%p16 bra 	$L__BB0_6;
	setp.neu.f32 	%p22, %f3, 0f3F800000;
	add.f32 	%f72, %f2, %f2;
	mov.b32 	%r24, %f72;
	setp.lt.s32 	%p23, %r1, -1;
	xor.b32  	%r25, %r24, 2139095040;
	selp.b32 	%r26, %r25, %r24, %p23;
	and.b32  	%r27, %r26, 2147483647;
	selp.b32 	%r28, %r27, %r26, %p22;
	mov.b32 	%f74, %r28;
	bra.uni 	$L__BB0_9;
$L__BB0_6:
	setp.eq.f32 	%p17, %f2, 0fBF800000;
	setp.eq.f32 	%p18, %f69, 0f7F800000;
	and.pred  	%p19, %p17, %p18;
	@%p19 bra 	$L__BB0_9;
	setp.geu.f32 	%p20, %f2, 0f00000000;
	mov.f32 	%f74, %f5;
	@%p20 bra 	$L__BB0_9;
	setp.neu.f32 	%p21, %f3, 0f3F800000;
	neg.f32 	%f71, %f5;
	selp.f32 	%f74, %f5, %f71, %p21;
$L__BB0_9:
	st.global.f32 	[%rd1], %f74;
$L__BB0_10:
	ret;

}


// ===== COMPILED SASS (sm_100) =====

	.target	sm_100

	.elftype	@"ET_EXEC"


//--------------------- .note.nv.tkinfo           --------------------------
	.section	.note.nv.tkinfo,"",@"SHT_NOTE"
	.sectionflags	@"SHF_NOTE_NV_TKINFO"
	.tkinfo
        /*0018*/ 	.word	0x00000002
        /*0030*/ 	.string	""
        /*0030*/ 	.string	"ptxas"
        /*0030*/ 	.string	"Cuda compilation tools, release 13.0, V13.0.88"
        /*0030*/ 	.string	"Build cuda_13.0.r13.0/compiler.36424714_0"
        /*0030*/ 	.string	"-arch sm_100 -m 64 "



//--------------------- .note.nv.cuinfo           --------------------------
	.section	.note.nv.cuinfo,"",@"SHT_NOTE"
	.sectionflags	@"SHF_NOTE_NV_CUINFO"
        /*0018*/ 	.short	0x0002
        /*001a*/ 	.short	0x0064
        /*001c*/ 	.short	0x0082
	.zero		2


//--------------------- .nv.info                  --------------------------
	.section	.nv.info,"",@"SHT_CUDA_INFO"
	.align	4


	//----- nvinfo : EIATTR_REGCOUNT
	.align		4
        /*0000*/ 	.byte	0x04, 0x2f
        /*0002*/ 	.short	(.L_1 - .L_0)
	.align		4
.L_0:
        /*0004*/ 	.word	index@(_Z12modifyMatrixPfii)
        /*0008*/ 	.word	0x00000011


	//----- nvinfo : EIATTR_FRAME_SIZE
	.align		4
.L_1:
        /*000c*/ 	.byte	0x04, 0x11
        /*000e*/ 	.short	(.L_3 - .L_2)
	.align		4
.L_2:
        /*0010*/ 	.word	index@(_Z12modifyMatrixPfii)
        /*0014*/ 	.word	0x00000000


	//----- nvinfo : EIATTR_MIN_STACK_SIZE
	.align		4
.L_3:
        /*0018*/ 	.byte	0x04, 0x12
        /*001a*/ 	.short	(.L_5 - .L_4)
	.align		4
.L_4:
        /*001c*/ 	.word	index@(_Z12modifyMatrixPfii)
        /*0020*/ 	.word	0x00000000
.L_5:


//--------------------- .nv.compat                --------------------------
	.section	.nv.compat,"",@"SHT_CUDA_COMPAT_INFO"
	.align	4
        /*0000*/ 	.byte	0x02, 0x09, 0x00, 0x00, 0x02, 0x02, 0x01, 0x00, 0x02, 0x05, 0x05, 0x00, 0x03, 0x07, 0x01, 0x01
        /*0010*/ 	.byte	0x02, 0x03, 0x00, 0x00, 0x02, 0x06, 0x01, 0x00, 0x04, 0x0b, 0x08, 0x00, 0x01, 0x00, 0x00, 0x00
        /*0020*/ 	.byte	0x00, 0x00, 0x00, 0x00


//--------------------- .nv.info._Z12modifyMatrixPfii --------------------------
	.section	.nv.info._Z12modifyMatrixPfii,"",@"SHT_CUDA_INFO"
	.sectionflags	@""
	.align	4


	//----- nvinfo : EIATTR_CUDA_API_VERSION
	.align		4
        /*0000*/ 	.byte	0x04, 0x37
        /*0002*/ 	.short	(.L_7 - .L_6)
.L_6:
        /*0004*/ 	.word	0x00000082


	//----- nvinfo : EIATTR_KPARAM_INFO
	.align		4
.L_7:
        /*0008*/ 	.byte	0x04, 0x17
        /*000a*/ 	.short	(.L_9 - .L_8)
.L_8:
        /*000c*/ 	.word	0x00000000
        /*0010*/ 	.short	0x0002
        /*0012*/ 	.short	0x000c
        /*0014*/ 	.byte	0x00, 0xf0, 0x11, 0x00


	//----- nvinfo : EIATTR_KPARAM_INFO
	.align		4
.L_9:
        /*0018*/ 	.byte	0x04, 0x17
        /*001a*/ 	.short	(.L_11 - .L_10)
.L_10:
        /*001c*/ 	.word	0x00000000
        /*0020*/ 	.short	0x0001
        /*0022*/ 	.short	0x0008
        /*0024*/ 	.byte	0x00, 0xf0, 0x11, 0x00


	//----- nvinfo : EIATTR_KPARAM_INFO
	.align		4
.L_11:
        /*0028*/ 	.byte	0x04, 0x17
        /*002a*/ 	.short	(.L_13 - .L_12)
.L_12:
        /*002c*/ 	.word	0x00000000
        /*0030*/ 	.short	0x0000
        /*0032*/ 	.short	0x0000
        /*0034*/ 	.byte	0x00, 0xf5, 0x21, 0x00


	//----- nvinfo : EIATTR_SPARSE_MMA_MASK
	.align		4
.L_13:
        /*0038*/ 	.byte	0x03, 0x50
        /*003a*/ 	.short	0x0000


	//----- nvinfo : EIATTR_MAXREG_COUNT
	.align		4
        /*003c*/ 	.byte	0x03, 0x1b
        /*003e*/ 	.short	0x00ff


	//----- nvinfo : EIATTR_MERCURY_ISA_VERSION
	.align		4
        /*0040*/ 	.byte	0x03, 0x5f
        /*0042*/ 	.short	0x0101


	//----- nvinfo : EIATTR_VRC_CTA_INIT_COUNT
	.align		4
        /*0044*/ 	.byte	0x02, 0x4a
	.zero		1
	.zero		1


	//----- nvinfo : EIATTR_EXIT_INSTR_OFFSETS
	.align		4
        /*0048*/ 	.byte	0x04, 0x1c
        /*004a*/ 	.short	(.L_15 - .L_14)


	//   ....[0]....
.L_14:
        /*004c*/ 	.word	0x000000c0


	//   ....[1]....
        /*0050*/ 	.word	0x000006d0


	//----- nvinfo : EIATTR_CRS_STACK_SIZE
	.align		4
.L_15:
        /*0054*/ 	.byte	0x04, 0x1e
        /*0056*/ 	.short	(.L_17 - .L_16)
.L_16:
        /*0058*/ 	.word	0x00000000


	//----- nvinfo : EIATTR_CBANK_PARAM_SIZE
	.align		4
.L_17:
        /*005c*/ 	.byte	0x03, 0x19
        /*005e*/ 	.short	0x0010


	//----- nvinfo : EIATTR_PARAM_CBANK
	.align		4
        /*0060*/ 	.byte	0x04, 0x0a
        /*0062*/ 	.short	(.L_19 - .L_18)
	.align		4
.L_18:
        /*0064*/ 	.word	index@(.nv.constant0._Z12modifyMatrixPfii)
        /*0068*/ 	.short	0x0380
        /*006a*/ 	.short	0x0010


	//----- nvinfo : EIATTR_SW_WAR
	.align		4
.L_19:
        /*006c*/ 	.byte	0x04, 0x36
        /*006e*/ 	.short	(.L_21 - .L_20)
.L_20:
        /*0070*/ 	.word	0x00000008
.L_21:


//--------------------- .nv.callgraph             --------------------------
	.section	.nv.callgraph,"",@"SHT_CUDA_CALLGRAPH"
	.align	4
	.sectionentsize	8
	.align		4
        /*0000*/ 	.word	0x00000000
	.align		4
        /*0004*/ 	.word	0xffffffff
	.align		4
        /*0008*/ 	.word	0x00000000
	.align		4
        /*000c*/ 	.word	0xfffffffe
	.align		4
        /*0010*/ 	.word	0x00000000
	.align		4
        /*0014*/ 	.word	0xfffffffd
	.align		4
        /*0018*/ 	.word	0x00000000
	.align		4
        /*001c*/ 	.word	0xfffffffc


//--------------------- .text._Z12modifyMatrixPfii --------------------------
	.section	.text._Z12modifyMatrixPfii,"ax",@progbits
	.align	128
        .global         _Z12modifyMatrixPfii
        .type           _Z12modifyMatrixPfii,@function
        .size           _Z12modifyMatrixPfii,(.L_x_3 - _Z12modifyMatrixPfii)
        .other          _Z12modifyMatrixPfii,@"STO_CUDA_ENTRY STV_DEFAULT"
_Z12modifyMatrixPfii:
.text._Z12modifyMatrixPfii:
[----:B------:R-:W-:Y:S01]  /*0000*/  LDC R1, c[0x0][0x37c] ;  /* 0x0000df00ff017b82 */ /* 0x000fe20000000800 */
[----:B------:R-:W0:Y:S07]  /*0010*/  S2R R2, SR_TID.Y ;  /* 0x0000000000027919 */ /* 0x000e2e0000002200 */
[----:B------:R-:W1:Y:S01]  /*0020*/  LDC R0, c[0x0][0x360] ;  /* 0x0000d800ff007b82 */ /* 0x000e620000000800 */
[----:B------:R-:W2:Y:S01]  /*0030*/  LDCU.64 UR6, c[0x0][0x388] ;  /* 0x00007100ff0677ac */ /* 0x000ea20008000a00 */
[----:B------:R-:W1:Y:S06]  /*0040*/  S2R R3, SR_TID.X ;  /* 0x0000000000037919 */ /* 0x000e6c0000002100 */
[----:B------:R-:W0:Y:S08]  /*0050*/  S2UR UR5, SR_CTAID.Y ;  /* 0x00000000000579c3 */ /* 0x000e300000002600 */
[----:B------:R-:W0:Y:S08]  /*0060*/  LDC R5, c[0x0][0x364] ;  /* 0x0000d900ff057b82 */ /* 0x000e300000000800 */
[----:B------:R-:W1:Y:S01]  /*0070*/  S2UR UR4, SR_CTAID.X ;  /* 0x00000000000479c3 */ /* 0x000e620000002500 */
[----:B0-----:R-:W-:-:S05]  /*0080*/  IMAD R5, R5, UR5, R2 ;  /* 0x0000000505057c24 */ /* 0x001fca000f8e0202 */
[----:B--2---:R-:W-:Y:S01]  /*0090*/  ISETP.GE.AND P0, PT, R5, UR7, PT ;  /* 0x0000000705007c0c */ /* 0x004fe2000bf06270 */
[----:B-1----:R-:W-:-:S05]  /*00a0*/  IMAD R0, R0, UR4, R3 ;  /* 0x0000000400007c24 */ /* 0x002fca000f8e0203 */
[----:B------:R-:W-:-:S13]  /*00b0*/  ISETP.GE.OR P0, PT, R0, UR6, P0 ;  /* 0x0000000600007c0c */ /* 0x000fda0008706670 */
[----:B------:R-:W-:Y:S05]  /*00c0*/  @P0 EXIT ;  /* 0x000000000000094d */ /* 0x000fea0003800000 */
[----:B------:R-:W0:Y:S01]  /*00d0*/  LDC.64 R2, c[0x0][0x380] ;  /* 0x0000e000ff027b82 */ /* 0x000e220000000a00 */
[----:B------:R-:W1:Y:S01]  /*00e0*/  LDCU.64 UR4, c[0x0][0x358] ;  /* 0x00006b00ff0477ac */ /* 0x000e620008000a00 */
[----:B------:R-:W-:-:S04]  /*00f0*/  IMAD R5, R0, UR7, R5 ;  /* 0x0000000700057c24 */ /* 0x000fc8000f8e0205 */
[----:B0-----:R-:W-:-:S05]  /*0100*/  IMAD.WIDE R2, R5, 0x4, R2 ;  /* 0x0000000405027825 */ /* 0x001fca00078e0202 */
[----:B-1----:R-:W2:Y:S01]  /*0110*/  LDG.E R4, desc[UR4][R2.64] ;  /* 0x0000000402047981 */ /* 0x002ea2000c1e1900 */
[----:B------:R-:W-:Y:S01]  /*0120*/  HFMA2 R13, -RZ, RZ, 0.771484375, 0.21533203125 ;  /* 0x3a2c32e4ff0d7431 */ /* 0x000fe200000001ff */
[----:B------:R-:W-:Y:S01]  /*0130*/  BSSY.RECONVERGENT B0, `(.L_x_0) ;  /* 0x0000058000007945 */ /* 0x000fe20003800200 */
[C---:B--2---:R-:W-:Y:S01]  /*0140*/  FMUL R5, |R4|.reuse, 16777216 ;  /* 0x4b80000004057820 */ /* 0x044fe20000400200 */
[----:B------:R-:W-:-:S04]  /*0150*/  FSETP.GEU.AND P0, PT, |R4|, 1.175494350822287508e-38, PT ;  /* 0x008000000400780b */ /* 0x000fc80003f0e200 */
[----:B------:R-:W-:-:S04]  /*0160*/  FSEL R5, R5, |R4|, !P0 ;  /* 0x4000000405057208 */ /* 0x000fc80004000000 */
[----:B------:R-:W-:-:S04]  /*0170*/  IADD3 R6, PT, PT, R5, -0x3f3504f3, RZ ;  /* 0xc0cafb0d05067810 */ /* 0x000fc80007ffe0ff */
[----:B------:R-:W-:-:S04]  /*0180*/  LOP3.LUT R6, R6, 0xff800000, RZ, 0xc0, !PT ;  /* 0xff80000006067812 */ /* 0x000fc800078ec0ff */
[-C--:B------:R-:W-:Y:S02]  /*0190*/  IADD3 R5, PT, PT, R5, -R6.reuse, RZ ;  /* 0x8000000605057210 */ /* 0x080fe40007ffe0ff */
[----:B------:R-:W-:-:S03]  /*01a0*/  I2FP.F32.S32 R6, R6 ;  /* 0x0000000600067245 */ /* 0x000fc60000201400 */
[C---:B------:R-:W-:Y:S01]  /*01b0*/  FADD R8, R5.reuse, 1 ;  /* 0x3f80000005087421 */ /* 0x040fe20000000000 */
[----:B------:R-:W-:Y:S01]  /*01c0*/  FADD R7, R5, -1 ;  /* 0xbf80000005077421 */ /* 0x000fe20000000000 */
[----:B------:R-:W-:-:S03]  /*01d0*/  FSEL R5, RZ, -24, P0 ;  /* 0xc1c00000ff057808 */ /* 0x000fc60000000000 */
[----:B------:R-:W-:Y:S01]  /*01e0*/  FADD R9, R7, R7 ;  /* 0x0000000707097221 */ /* 0x000fe20000000000 */
[----:B------:R-:W0:Y:S01]  /*01f0*/  MUFU.RCP R8, R8 ;  /* 0x0000000800087308 */ /* 0x000e220000001000 */
[----:B------:R-:W-:Y:S02]  /*0200*/  FFMA R6, R6, 1.1920928955078125e-07, R5 ;  /* 0x3400000006067823 */ /* 0x000fe40000000005 */
[----:B0-----:R-:W-:-:S04]  /*0210*/  FMUL R9, R8, R9 ;  /* 0x0000000908097220 */ /* 0x001fc80000400000 */
[----:B------:R-:W-:Y:S01]  /*0220*/  FADD R11, R7, -R9 ;  /* 0x80000009070b7221 */ /* 0x000fe20000000000 */
[C---:B------:R-:W-:Y:S01]  /*0230*/  FMUL R10, R9.reuse, R9 ;  /* 0x00000009090a7220 */ /* 0x040fe20000400000 */
[----:B------:R-:W-:Y:S02]  /*0240*/  FFMA R5, R9, 1.4426950216293334961, R6 ;  /* 0x3fb8aa3b09057823 */ /* 0x000fe40000000006 */
[----:B------:R-:W-:Y:S01]  /*0250*/  FADD R12, R11, R11 ;  /* 0x0000000b0b0c7221 */ /* 0x000fe20000000000 */
[----:B------:R-:W-:Y:S01]  /*0260*/  FFMA R11, R10, R13, 0.0032181653659790754318 ;  /* 0x3b52e7db0a0b7423 */ /* 0x000fe2000000000d */
[----:B------:R-:W-:Y:S02]  /*0270*/  FADD R6, R6, -R5 ;  /* 0x8000000506067221 */ /* 0x000fe40000000000 */
[----:B------:R-:W-:Y:S01]  /*0280*/  FFMA R7, R7, -R9, R12 ;  /* 0x8000000907077223 */ /* 0x000fe2000000000c */
[----:B------:R-:W-:Y:S01]  /*0290*/  FFMA R11, R10, R11, 0.018033718690276145935 ;  /* 0x3c93bb730a0b7423 */ /* 0x000fe2000000000b */
[----:B------:R-:W-:Y:S01]  /*02a0*/  FFMA R6, R9, 1.4426950216293334961, R6 ;  /* 0x3fb8aa3b09067823 */ /* 0x000fe20000000006 */
[----:B------:R-:W-:Y:S01]  /*02b0*/  IADD3 R12, PT, PT, R0, 0x1, RZ ;  /* 0x00000001000c7810 */ /* 0x000fe20007ffe0ff */
[----:B------:R-:W-:Y:S01]  /*02c0*/  FMUL R7, R8, R7 ;  /* 0x0000000708077220 */ /* 0x000fe20000400000 */
[----:B------:R-:W-:-:S03]  /*02d0*/  FFMA R11, R10, R11, 0.12022458761930465698 ;  /* 0x3df6384f0a0b7423 */ /* 0x000fc6000000000b */
[----:B------:R-:W-:Y:S01]  /*02e0*/  FFMA R6, R7, 1.4426950216293334961, R6 ;  /* 0x3fb8aa3b07067823 */ /* 0x000fe20000000006 */
[----:B------:R-:W-:-:S03]  /*02f0*/  FMUL R10, R10, R11 ;  /* 0x0000000b0a0a7220 */ /* 0x000fc60000400000 */
[----:B------:R-:W-:Y:S01]  /*0300*/  FFMA R6, R9, 1.9251366722983220825e-08, R6 ;  /* 0x32a55e3409067823 */ /* 0x000fe20000000006 */
[----:B------:R-:W-:-:S04]  /*0310*/  FMUL R8, R10, 3 ;  /* 0x404000000a087820 */ /* 0x000fc80000400000 */
[----:B------:R-:W-:Y:S01]  /*0320*/  FFMA R6, R7, R8, R6 ;  /* 0x0000000807067223 */ /* 0x000fe20000000006 */
[----:B------:R-:W-:-:S03]  /*0330*/  I2FP.F32.S32 R7, R12 ;  /* 0x0000000c00077245 */ /* 0x000fc60000201400 */
[----:B------:R-:W-:-:S04]  /*0340*/  FFMA R10, R9, R10, R6 ;  /* 0x0000000a090a7223 */ /* 0x000fc80000000006 */
[----:B------:R-:W-:-:S04]  /*0350*/  FADD R8, R5, R10 ;  /* 0x0000000a05087221 */ /* 0x000fc80000000000 */
[----:B------:R-:W-:Y:S01]  /*0360*/  FMUL R6, R7, R8 ;  /* 0x0000000807067220 */ /* 0x000fe20000400000 */
[----:B------:R-:W-:-:S03]  /*0370*/  FADD R5, -R5, R8 ;  /* 0x0000000805057221 */ /* 0x000fc60000000100 */
[----:B------:R-:W0:Y:S01]  /*0380*/  FRND R9, R6 ;  /* 0x0000000600097307 */ /* 0x000e220000201000 */
[----:B------:R-:W-:Y:S01]  /*0390*/  FADD R10, R10, -R5 ;  /* 0x800000050a0a7221 */ /* 0x000fe20000000000 */
[C---:B------:R-:W-:Y:S01]  /*03a0*/  FFMA R5, R7.reuse, R8, -R6 ;  /* 0x0000000807057223 */ /* 0x040fe20000000806 */
[C---:B------:R-:W-:Y:S02]  /*03b0*/  FSETP.GT.AND P1, PT, |R6|.reuse, 152, PT ;  /* 0x431800000600780b */ /* 0x040fe40003f24200 */
[C---:B------:R-:W-:Y:S01]  /*03c0*/  FSETP.GEU.AND P2, PT, R6.reuse, RZ, PT ;  /* 0x000000ff0600720b */ /* 0x040fe20003f4e000 */
[----:B------:R-:W-:Y:S01]  /*03d0*/  FFMA R5, R7, R10, R5 ;  /* 0x0000000a07057223 */ /* 0x000fe20000000005 */
[----:B------:R-:W-:Y:S01]  /*03e0*/  MOV R10, 0x391fcb8e ;  /* 0x391fcb8e000a7802 */ /* 0x000fe20000000f00 */
[----:B------:R-:W1:Y:S01]  /*03f0*/  F2I.NTZ R11, R6 ;  /* 0x00000006000b7305 */ /* 0x000e620000203100 */
[----:B0-----:R-:W-:Y:S01]  /*0400*/  FADD R8, R6, -R9 ;  /* 0x8000000906087221 */ /* 0x001fe20000000000 */
[----:B------:R-:W-:-:S03]  /*0410*/  FSETP.GT.AND P0, PT, R9, RZ, PT ;  /* 0x000000ff0900720b */ /* 0x000fc60003f04000 */
[----:B------:R-:W-:Y:S01]  /*0420*/  FADD R5, R5, R8 ;  /* 0x0000000805057221 */ /* 0x000fe20000000000 */
[----:B------:R-:W-:Y:S02]  /*0430*/  SEL R14, RZ, 0x83000000, P0 ;  /* 0x83000000ff0e7807 */ /* 0x000fe40000000000 */
[----:B------:R-:W-:Y:S01]  /*0440*/  ISETP.NE.AND P0, PT, R12, RZ, PT ;  /* 0x000000ff0c00720c */ /* 0x000fe20003f05270 */
[----:B------:R-:W-:-:S03]  /*0450*/  FFMA R8, R5, R10, 0.0013391353422775864601 ;  /* 0x3aaf85ed05087423 */ /* 0x000fc6000000000a */
[----:B------:R-:W-:Y:S01]  /*0460*/  FSETP.EQ.OR P0, PT, R4, 1, !P0 ;  /* 0x3f8000000400780b */ /* 0x000fe20004702400 */
[----:B------:R-:W-:-:S04]  /*0470*/  FFMA R8, R5, R8, 0.0096188392490148544312 ;  /* 0x3c1d985605087423 */ /* 0x000fc80000000008 */
[----:B------:R-:W-:-:S04]  /*0480*/  FFMA R8, R5, R8, 0.055503588169813156128 ;  /* 0x3d6357bb05087423 */ /* 0x000fc80000000008 */
[----:B------:R-:W-:Y:S01]  /*0490*/  FFMA R10, R5, R8, 0.24022644758224487305 ;  /* 0x3e75fdec050a7423 */ /* 0x000fe20000000008 */
[----:B------:R-:W-:-:S03]  /*04a0*/  FMUL R8, R7, 0.5 ;  /* 0x3f00000007087820 */ /* 0x000fc60000400000 */
[----:B------:R-:W-:-:S03]  /*04b0*/  FFMA R10, R5, R10, 0.69314718246459960938 ;  /* 0x3f317218050a7423 */ /* 0x000fc6000000000a */
[----:B------:R-:W0:Y:S01]  /*04c0*/  FRND.TRUNC R8, R8 ;  /* 0x0000000800087307 */ /* 0x000e22000020d000 */
[----:B------:R-:W-:Y:S01]  /*04d0*/  FFMA R10, R5, R10, 1 ;  /* 0x3f800000050a7423 */ /* 0x000fe2000000000a */
[----:B------:R-:W-:Y:S02]  /*04e0*/  IADD3 R5, PT, PT, R14, 0x7f000000, RZ ;  /* 0x7f0000000e057810 */ /* 0x000fe40007ffe0ff */
[----:B-1----:R-:W-:-:S03]  /*04f0*/  LEA R14, R11, -R14, 0x17 ;  /* 0x8000000e0b0e7211 */ /* 0x002fc600078eb8ff */
[----:B------:R-:W-:-:S04]  /*0500*/  FMUL R5, R10, R5 ;  /* 0x000000050a057220 */ /* 0x000fc80000400000 */
[----:B------:R-:W-:Y:S01]  /*0510*/  FMUL R14, R5, R14 ;  /* 0x0000000e050e7220 */ /* 0x000fe20000400000 */
[----:B------:R-:W-:Y:S01]  /*0520*/  HFMA2 R5, -RZ, RZ, 1.875, 0 ;  /* 0x3f800000ff057431 */ /* 0x000fe200000001ff */
[----:B------:R-:W-:Y:S01]  /*0530*/  @P1 FSEL R14, RZ, +INF , !P2 ;  /* 0x7f800000ff0e1808 */ /* 0x000fe20005000000 */
[----:B0-----:R-:W-:Y:S01]  /*0540*/  FADD R8, R8, R8 ;  /* 0x0000000808087221 */ /* 0x001fe20000000000 */
[----:B------:R-:W-:Y:S06]  /*0550*/  @P0 BRA `(.L_x_1) ;  /* 0x0000000000540947 */ /* 0x000fec0003800000 */
[----:B------:R-:W-:-:S04]  /*0560*/  FSETP.NAN.AND P0, PT, |R7|, |R7|, PT ;  /* 0x400000070700720b */ /* 0x000fc80003f08200 */
[----:B------:R-:W-:-:S13]  /*0570*/  FSETP.NUM.AND P0, PT, |R4|, |R4|, !P0 ;  /* 0x400000040400720b */ /* 0x000fda0004707200 */
[----:B------:R-:W-:Y:S01]  /*0580*/  @!P0 FADD R5, R7, R4 ;  /* 0x0000000407058221 */ /* 0x000fe20000000000 */
[----:B------:R-:W-:Y:S06]  /*0590*/  @!P0 BRA `(.L_x_1) ;  /* 0x0000000000448947 */ /* 0x000fec0003800000 */
[----:B------:R-:W-:Y:S01]  /*05a0*/  FSETP.NEU.AND P0, PT, |R4|, +INF , PT ;  /* 0x7f8000000400780b */ /* 0x000fe20003f0d200 */
[----:B------:R-:W-:-:S03]  /*05b0*/  FADD R8, R7, -R8 ;  /* 0x8000000807087221 */ /* 0x000fc60000000000 */
[----:B------:R-:W-:-:S04]  /*05c0*/  FSETP.NEU.AND P0, PT, R4, RZ, P0 ;  /* 0x000000ff0400720b */ /* 0x000fc8000070d000 */
[----:B------:R-:W-:Y:S02]  /*05d0*/  ISETP.GE.OR P1, PT, R0, -0x1, P0 ;  /* 0xffffffff0000780c */ /* 0x000fe40000726670 */
[----:B------:R-:W-:-:S07]  /*05e0*/  FSETP.NEU.AND P2, PT, |R8|, 1, !P0 ;  /* 0x3f8000000800780b */ /* 0x000fce000474d200 */
[----:B------:R-:W-:-:S05]  /*05f0*/  @!P0 FADD R0, R4, R4 ;  /* 0x0000000404008221 */ /* 0x000fca0000000000 */
[----:B------:R-:W-:-:S04]  /*0600*/  @!P1 LOP3.LUT R0, R0, 0x7f800000, RZ, 0x3c, !PT ;  /* 0x7f80000000009812 */ /* 0x000fc800078e3cff */
[----:B------:R-:W-:-:S04]  /*0610*/  @P2 LOP3.LUT R0, R0, 0x7fffffff, RZ, 0xc0, !PT ;  /* 0x7fffffff00002812 */ /* 0x000fc800078ec0ff */
[----:B------:R-:W-:Y:S01]  /*0620*/  @!P0 MOV R5, R0 ;  /* 0x0000000000058202 */ /* 0x000fe20000000f00 */
[----:B------:R-:W-:Y:S06]  /*0630*/  @!P0 BRA `(.L_x_1) ;  /* 0x00000000001c8947 */ /* 0x000fec0003800000 */
[----:B------:R-:W-:Y:S02]  /*0640*/  FSETP.NEU.AND P0, PT, |R7|, +INF , PT ;  /* 0x7f8000000700780b */ /* 0x000fe40003f0d200 */
[----:B------:R-:W-:-:S13]  /*0650*/  FSETP.EQ.AND P1, PT, R4, -1, PT ;  /* 0xbf8000000400780b */ /* 0x000fda0003f22000 */
[----:B------:R-:W-:Y:S05]  /*0660*/  @!P0 BRA P1, `(.L_x_1) ;  /* 0x0000000000108947 */ /* 0x000fea0000800000 */
[----:B------:R-:W-:Y:S02]  /*0670*/  FSETP.GEU.AND P0, PT, R4, RZ, PT ;  /* 0x000000ff0400720b */ /* 0x000fe40003f0e000 */
[----:B------:R-:W-:-:S11]  /*0680*/  MOV R5, R14 ;  /* 0x0000000e00057202 */ /* 0x000fd60000000f00 */
[----:B------:R-:W-:-:S04]  /*0690*/  @!P0 FSETP.NEU.AND P1, PT, |R8|, 1, PT ;  /* 0x3f8000000800880b */ /* 0x000fc80003f2d200 */
[----:B------:R-:W-:-:S09]  /*06a0*/  @!P0 FSEL R5, R14, -R14, P1 ;  /* 0x8000000e0e058208 */ /* 0x000fd20000800000 */
.L_x_1:
[----:B------:R-:W-:Y:S05]  /*06b0*/  BSYNC.RECONVERGENT B0 ;  /* 0x0000000000007941 */ /* 0x000fea0003800200 */
.L_x_0:
[----:B------:R-:W-:Y:S01]  /*06c0*/  STG.E desc[UR4][R2.64], R5 ;  /* 0x0000000502007986 */ /* 0x000fe2000c101904 */
[----:B------:R-:W-:Y:S05]  /*06d0*/  EXIT ;  /* 0x000000000000794d */ /* 0x000fea0003800000 */
.L_x_2:
[----:B------:R-:W-:-:S00]  /*06e0*/  BRA `(.L_x_2) ;  /* 0xfffffffc00fc7947 */ /* 0x000fc0000383ffff */
[----:B------:R-:W-:-:S00]  /*06f0*/  NOP ;  /* 0x0000000000007918 */ /* 0x000fc00000000000 */
        /* <DEDUP_REMOVED lines=8> */
.L_x_3:


//--------------------- .nv.shared.reserved.0     --------------------------
	.section	.nv.shared.reserved.0,"aw",@nobits
	.weak		__nv_reservedSMEM_offset_0_alias
	.size		__nv_reservedSMEM_offset_0_alias, 0, 64
	.other		__nv_reservedSMEM_offset_0_alias,@"STO_CUDA_RESERVED_SHARED STV_DEFAULT"
__nv_reservedSMEM_offset_0_alias:
	.zero		0
	.zero		64


//--------------------- .nv.constant0._Z12modifyMatrixPfii --------------------------
	.section	.nv.constant0._Z12modifyMatrixPfii,"a",@progbits
	.sectionflags	@""
	.align	4
.nv.constant0._Z12modifyMatrixPfii:
	.zero		912


//--------------------- SYMBOLS --------------------------

	.type		.nv.reservedSmem.offset0,@object
	.size		.nv.reservedSmem.offset0,0x4
